//
// Generated by NVIDIA NVVM Compiler
//
// Compiler Build ID: CL-36424714
// Cuda compilation tools, release 13.0, V13.0.88
// Based on NVVM 20.0.0
//

.version 9.0
.target sm_100
.address_size 64

	// .globl	_Z8mykernelPdPiS_S_

.visible .entry _Z8mykernelPdPiS_S_(
	.param .u64 .ptr .align 1 _Z8mykernelPdPiS_S__param_0,
	.param .u64 .ptr .align 1 _Z8mykernelPdPiS_S__param_1,
	.param .u64 .ptr .align 1 _Z8mykernelPdPiS_S__param_2,
	.param .u64 .ptr .align 1 _Z8mykernelPdPiS_S__param_3
)
{
	.reg .pred 	%p<4>;
	.reg .b32 	%r<62>;
	.reg .b64 	%rd<43>;
	.reg .b64 	%fd<94>;

	ld.param.u64 	%rd9, [_Z8mykernelPdPiS_S__param_0];
	ld.param.u64 	%rd10, [_Z8mykernelPdPiS_S__param_1];
	ld.param.u64 	%rd11, [_Z8mykernelPdPiS_S__param_2];
	ld.param.u64 	%rd12, [_Z8mykernelPdPiS_S__param_3];
	cvta.to.global.u64 	%rd1, %rd12;
	cvta.to.global.u64 	%rd2, %rd11;
	mov.u32 	%r15, %tid.x;
	mov.u32 	%r16, %ctaid.x;
	mov.u32 	%r17, %ntid.x;
	mad.lo.s32 	%r1, %r16, %r17, %r15;
	mul.hi.s32 	%r18, %r1, 1374389535;
	shr.u32 	%r19, %r18, 31;
	shr.s32 	%r20, %r18, 3;
	add.s32 	%r21, %r20, %r19;
	mul.lo.s32 	%r22, %r21, 25;
	sub.s32 	%r23, %r1, %r22;
	cvt.rn.f64.s32 	%fd1, %r23;
	mul.hi.s32 	%r24, %r1, 1402438301;
	shr.u32 	%r25, %r24, 31;
	shr.s32 	%r26, %r24, 4;
	add.s32 	%r27, %r26, %r25;
	mul.lo.s32 	%r28, %r27, 49;
	sub.s32 	%r29, %r1, %r28;
	cvt.rn.f64.s32 	%fd2, %r29;
	add.s64 	%rd3, %rd2, 131072;
	add.s64 	%rd4, %rd1, 131072;
	mov.b32 	%r57, 0;
	mov.u32 	%r56, %r1;
$L__BB0_1:
	mul.wide.s32 	%rd13, %r56, 8;
	add.s64 	%rd14, %rd3, %rd13;
	add.s64 	%rd15, %rd4, %rd13;
	st.global.f64 	[%rd14+-131072], %fd1;
	st.global.f64 	[%rd15+-131072], %fd2;
	st.global.f64 	[%rd14+-114688], %fd1;
	st.global.f64 	[%rd15+-114688], %fd2;
	st.global.f64 	[%rd14+-98304], %fd1;
	st.global.f64 	[%rd15+-98304], %fd2;
	st.global.f64 	[%rd14+-81920], %fd1;
	st.global.f64 	[%rd15+-81920], %fd2;
	st.global.f64 	[%rd14+-65536], %fd1;
	st.global.f64 	[%rd15+-65536], %fd2;
	st.global.f64 	[%rd14+-49152], %fd1;
	st.global.f64 	[%rd15+-49152], %fd2;
	st.global.f64 	[%rd14+-32768], %fd1;
	st.global.f64 	[%rd15+-32768], %fd2;
	st.global.f64 	[%rd14+-16384], %fd1;
	st.global.f64 	[%rd15+-16384], %fd2;
	st.global.f64 	[%rd14], %fd1;
	st.global.f64 	[%rd15], %fd2;
	st.global.f64 	[%rd14+16384], %fd1;
	st.global.f64 	[%rd15+16384], %fd2;
	st.global.f64 	[%rd14+32768], %fd1;
	st.global.f64 	[%rd15+32768], %fd2;
	st.global.f64 	[%rd14+49152], %fd1;
	st.global.f64 	[%rd15+49152], %fd2;
	st.global.f64 	[%rd14+65536], %fd1;
	st.global.f64 	[%rd15+65536], %fd2;
	st.global.f64 	[%rd14+81920], %fd1;
	st.global.f64 	[%rd15+81920], %fd2;
	st.global.f64 	[%rd14+98304], %fd1;
	st.global.f64 	[%rd15+98304], %fd2;
	st.global.f64 	[%rd14+114688], %fd1;
	st.global.f64 	[%rd15+114688], %fd2;
	add.s32 	%r57, %r57, 16;
	add.s32 	%r56, %r56, 32768;
	setp.ne.s32 	%p1, %r57, 4096;
	@%p1 bra 	$L__BB0_1;
	add.s64 	%rd5, %rd2, 32768;
	cvta.to.global.u64 	%rd16, %rd10;
	add.s64 	%rd42, %rd16, 8;
	mov.b32 	%r59, 0;
	mov.u32 	%r58, %r1;
$L__BB0_3:
	mul.wide.s32 	%rd17, %r58, 8;
	add.s64 	%rd18, %rd1, %rd17;
	add.s64 	%rd19, %rd5, %rd17;
	ld.global.f64 	%fd5, [%rd18];
	ld.global.u32 	%r31, [%rd42+-8];
	shl.b32 	%r32, %r31, 11;
	add.s32 	%r33, %r32, %r1;
	mul.wide.s32 	%rd20, %r33, 8;
	add.s64 	%rd21, %rd2, %rd20;
	ld.global.f64 	%fd6, [%rd21];
	add.f64 	%fd7, %fd5, %fd6;
	st.global.f64 	[%rd21], %fd7;
	ld.global.f64 	%fd8, [%rd19+-32768];
	ld.global.u32 	%r34, [%rd42+-8];
	shl.b32 	%r35, %r34, 11;
	add.s32 	%r36, %r35, %r1;
	mul.wide.s32 	%rd22, %r36, 8;
	add.s64 	%rd23, %rd1, %rd22;
	ld.global.f64 	%fd9, [%rd23];
	add.f64 	%fd10, %fd8, %fd9;
	st.global.f64 	[%rd23], %fd10;
	ld.global.f64 	%fd11, [%rd18+16384];
	ld.global.u32 	%r37, [%rd42+-4];
	shl.b32 	%r38, %r37, 11;
	add.s32 	%r39, %r38, %r1;
	mul.wide.s32 	%rd24, %r39, 8;
	add.s64 	%rd25, %rd2, %rd24;
	ld.global.f64 	%fd12, [%rd25];
	add.f64 	%fd13, %fd11, %fd12;
	st.global.f64 	[%rd25], %fd13;
	ld.global.f64 	%fd14, [%rd19+-16384];
	ld.global.u32 	%r40, [%rd42+-4];
	shl.b32 	%r41, %r40, 11;
	add.s32 	%r42, %r41, %r1;
	mul.wide.s32 	%rd26, %r42, 8;
	add.s64 	%rd27, %rd1, %rd26;
	ld.global.f64 	%fd15, [%rd27];
	add.f64 	%fd16, %fd14, %fd15;
	st.global.f64 	[%rd27], %fd16;
	ld.global.f64 	%fd17, [%rd18+32768];
	ld.global.u32 	%r43, [%rd42];
	shl.b32 	%r44, %r43, 11;
	add.s32 	%r45, %r44, %r1;
	mul.wide.s32 	%rd28, %r45, 8;
	add.s64 	%rd29, %rd2, %rd28;
	ld.global.f64 	%fd18, [%rd29];
	add.f64 	%fd19, %fd17, %fd18;
	st.global.f64 	[%rd29], %fd19;
	ld.global.f64 	%fd20, [%rd19];
	ld.global.u32 	%r46, [%rd42];
	shl.b32 	%r47, %r46, 11;
	add.s32 	%r48, %r47, %r1;
	mul.wide.s32 	%rd30, %r48, 8;
	add.s64 	%rd31, %rd1, %rd30;
	ld.global.f64 	%fd21, [%rd31];
	add.f64 	%fd22, %fd20, %fd21;
	st.global.f64 	[%rd31], %fd22;
	ld.global.f64 	%fd23, [%rd18+49152];
	ld.global.u32 	%r49, [%rd42+4];
	shl.b32 	%r50, %r49, 11;
	add.s32 	%r51, %r50, %r1;
	mul.wide.s32 	%rd32, %r51, 8;
	add.s64 	%rd33, %rd2, %rd32;
	ld.global.f64 	%fd24, [%rd33];
	add.f64 	%fd25, %fd23, %fd24;
	st.global.f64 	[%rd33], %fd25;
	ld.global.f64 	%fd26, [%rd19+16384];
	ld.global.u32 	%r52, [%rd42+4];
	shl.b32 	%r53, %r52, 11;
	add.s32 	%r54, %r53, %r1;
	mul.wide.s32 	%rd34, %r54, 8;
	add.s64 	%rd35, %rd1, %rd34;
	ld.global.f64 	%fd27, [%rd35];
	add.f64 	%fd28, %fd26, %fd27;
	st.global.f64 	[%rd35], %fd28;
	add.s32 	%r59, %r59, 4;
	add.s32 	%r58, %r58, 8192;
	add.s64 	%rd42, %rd42, 16;
	setp.ne.s32 	%p2, %r59, 4096;
	@%p2 bra 	$L__BB0_3;
	mov.f64 	%fd93, 0d0000000000000000;
	mov.b32 	%r61, 0;
	mov.u32 	%r60, %r1;
$L__BB0_5:
	mul.wide.s32 	%rd36, %r60, 8;
	add.s64 	%rd37, %rd3, %rd36;
	add.s64 	%rd38, %rd4, %rd36;
	ld.global.f64 	%fd30, [%rd37+-131072];
	ld.global.f64 	%fd31, [%rd38+-131072];
	add.f64 	%fd32, %fd30, %fd31;
	add.f64 	%fd33, %fd93, %fd32;
	ld.global.f64 	%fd34, [%rd37+-114688];
	ld.global.f64 	%fd35, [%rd38+-114688];
	add.f64 	%fd36, %fd34, %fd35;
	add.f64 	%fd37, %fd33, %fd36;
	ld.global.f64 	%fd38, [%rd37+-98304];
	ld.global.f64 	%fd39, [%rd38+-98304];
	add.f64 	%fd40, %fd38, %fd39;
	add.f64 	%fd41, %fd37, %fd40;
	ld.global.f64 	%fd42, [%rd37+-81920];
	ld.global.f64 	%fd43, [%rd38+-81920];
	add.f64 	%fd44, %fd42, %fd43;
	add.f64 	%fd45, %fd41, %fd44;
	ld.global.f64 	%fd46, [%rd37+-65536];
	ld.global.f64 	%fd47, [%rd38+-65536];
	add.f64 	%fd48, %fd46, %fd47;
	add.f64 	%fd49, %fd45, %fd48;
	ld.global.f64 	%fd50, [%rd37+-49152];
	ld.global.f64 	%fd51, [%rd38+-49152];
	add.f64 	%fd52, %fd50, %fd51;
	add.f64 	%fd53, %fd49, %fd52;
	ld.global.f64 	%fd54, [%rd37+-32768];
	ld.global.f64 	%fd55, [%rd38+-32768];
	add.f64 	%fd56, %fd54, %fd55;
	add.f64 	%fd57, %fd53, %fd56;
	ld.global.f64 	%fd58, [%rd37+-16384];
	ld.global.f64 	%fd59, [%rd38+-16384];
	add.f64 	%fd60, %fd58, %fd59;
	add.f64 	%fd61, %fd57, %fd60;
	ld.global.f64 	%fd62, [%rd37];
	ld.global.f64 	%fd63, [%rd38];
	add.f64 	%fd64, %fd62, %fd63;
	add.f64 	%fd65, %fd61, %fd64;
	ld.global.f64 	%fd66, [%rd37+16384];
	ld.global.f64 	%fd67, [%rd38+16384];
	add.f64 	%fd68, %fd66, %fd67;
	add.f64 	%fd69, %fd65, %fd68;
	ld.global.f64 	%fd70, [%rd37+32768];
	ld.global.f64 	%fd71, [%rd38+32768];
	add.f64 	%fd72, %fd70, %fd71;
	add.f64 	%fd73, %fd69, %fd72;
	ld.global.f64 	%fd74, [%rd37+49152];
	ld.global.f64 	%fd75, [%rd38+49152];
	add.f64 	%fd76, %fd74, %fd75;
	add.f64 	%fd77, %fd73, %fd76;
	ld.global.f64 	%fd78, [%rd37+65536];
	ld.global.f64 	%fd79, [%rd38+65536];
	add.f64 	%fd80, %fd78, %fd79;
	add.f64 	%fd81, %fd77, %fd80;
	ld.global.f64 	%fd82, [%rd37+81920];
	ld.global.f64 	%fd83, [%rd38+81920];
	add.f64 	%fd84, %fd82, %fd83;
	add.f64 	%fd85, %fd81, %fd84;
	ld.global.f64 	%fd86, [%rd37+98304];
	ld.global.f64 	%fd87, [%rd38+98304];
	add.f64 	%fd88, %fd86, %fd87;
	add.f64 	%fd89, %fd85, %fd88;
	ld.global.f64 	%fd90, [%rd37+114688];
	ld.global.f64 	%fd91, [%rd38+114688];
	add.f64 	%fd92, %fd90, %fd91;
	add.f64 	%fd93, %fd89, %fd92;
	add.s32 	%r61, %r61, 16;
	add.s32 	%r60, %r60, 32768;
	setp.ne.s32 	%p3, %r61, 4096;
	@%p3 bra 	$L__BB0_5;
	cvta.to.global.u64 	%rd39, %rd9;
	mul.wide.s32 	%rd40, %r1, 8;
	add.s64 	%rd41, %rd39, %rd40;
	st.global.f64 	[%rd41], %fd93;
	ret;

}


// ===== COMPILED SASS (sm_100) =====

	.target	sm_100

	.elftype	@"ET_EXEC"


//--------------------- .note.nv.tkinfo           --------------------------
	.section	.note.nv.tkinfo,"",@"SHT_NOTE"
	.sectionflags	@"SHF_NOTE_NV_TKINFO"
	.tkinfo
        /*0018*/ 	.word	0x00000002
        /*0030*/ 	.string	""
        /*0030*/ 	.string	"ptxas"
        /*0030*/ 	.string	"Cuda compilation tools, release 13.0, V13.0.88"
        /*0030*/ 	.string	"Build cuda_13.0.r13.0/compiler.36424714_0"
        /*0030*/ 	.string	"-arch sm_100 -m 64 "



//--------------------- .note.nv.cuinfo           --------------------------
	.section	.note.nv.cuinfo,"",@"SHT_NOTE"
	.sectionflags	@"SHF_NOTE_NV_CUINFO"
        /*0018*/ 	.short	0x0002
        /*001a*/ 	.short	0x0064
        /*001c*/ 	.short	0x0082
	.zero		2


//--------------------- .nv.info                  --------------------------
	.section	.nv.info,"",@"SHT_CUDA_INFO"
	.align	4


	//----- nvinfo : EIATTR_REGCOUNT
	.align		4
        /*0000*/ 	.byte	0x04, 0x2f
        /*0002*/ 	.short	(.L_1 - .L_0)
	.align		4
.L_0:
        /*0004*/ 	.word	index@(_Z8mykernelPdPiS_S_)
        /*0008*/ 	.word	0x00000020


	//----- nvinfo : EIATTR_FRAME_SIZE
	.align		4
.L_1:
        /*000c*/ 	.byte	0x04, 0x11
        /*000e*/ 	.short	(.L_3 - .L_2)
	.align		4
.L_2:
        /*0010*/ 	.word	index@(_Z8mykernelPdPiS_S_)
        /*0014*/ 	.word	0x00000000


	//----- nvinfo : EIATTR_MIN_STACK_SIZE
	.align		4
.L_3:
        /*0018*/ 	.byte	0x04, 0x12
        /*001a*/ 	.short	(.L_5 - .L_4)
	.align		4
.L_4:
        /*001c*/ 	.word	index@(_Z8mykernelPdPiS_S_)
        /*0020*/ 	.word	0x00000000
.L_5:


//--------------------- .nv.compat                --------------------------
	.section	.nv.compat,"",@"SHT_CUDA_COMPAT_INFO"
	.align	4
        /*0000*/ 	.byte	0x02, 0x09, 0x00, 0x00, 0x02, 0x02, 0x01, 0x00, 0x02, 0x05, 0x05, 0x00, 0x03, 0x07, 0x01, 0x01
        /*0010*/ 	.byte	0x02, 0x03, 0x00, 0x00, 0x02, 0x06, 0x01, 0x00, 0x04, 0x0b, 0x08, 0x00, 0x01, 0x00, 0x00, 0x00
        /*0020*/ 	.byte	0x00, 0x00, 0x00, 0x00


//--------------------- .nv.info._Z8mykernelPdPiS_S_ --------------------------
	.section	.nv.info._Z8mykernelPdPiS_S_,"",@"SHT_CUDA_INFO"
	.sectionflags	@""
	.align	4


	//----- nvinfo : EIATTR_CUDA_API_VERSION
	.align		4
        /*0000*/ 	.byte	0x04, 0x37
        /*0002*/ 	.short	(.L_7 - .L_6)
.L_6:
        /*0004*/ 	.word	0x00000082


	//----- nvinfo : EIATTR_KPARAM_INFO
	.align		4
.L_7:
        /*0008*/ 	.byte	0x04, 0x17
        /*000a*/ 	.short	(.L_9 - .L_8)
.L_8:
        /*000c*/ 	.word	0x00000000
        /*0010*/ 	.short	0x0003
        /*0012*/ 	.short	0x0018
        /*0014*/ 	.byte	0x00, 0xf5, 0x21, 0x00


	//----- nvinfo : EIATTR_KPARAM_INFO
	.align		4
.L_9:
        /*0018*/ 	.byte	0x04, 0x17
        /*001a*/ 	.short	(.L_11 - .L_10)
.L_10:
        /*001c*/ 	.word	0x00000000
        /*0020*/ 	.short	0x0002
        /*0022*/ 	.short	0x0010
        /*0024*/ 	.byte	0x00, 0xf5, 0x21, 0x00


	//----- nvinfo : EIATTR_KPARAM_INFO
	.align		4
.L_11:
        /*0028*/ 	.byte	0x04, 0x17
        /*002a*/ 	.short	(.L_13 - .L_12)
.L_12:
        /*002c*/ 	.word	0x00000000
        /*0030*/ 	.short	0x0001
        /*0032*/ 	.short	0x0008
        /*0034*/ 	.byte	0x00, 0xf5, 0x21, 0x00


	//----- nvinfo : EIATTR_KPARAM_INFO
	.align		4
.L_13:
        /*0038*/ 	.byte	0x04, 0x17
        /*003a*/ 	.short	(.L_15 - .L_14)
.L_14:
        /*003c*/ 	.word	0x00000000
        /*0040*/ 	.short	0x0000
        /*0042*/ 	.short	0x0000
        /*0044*/ 	.byte	0x00, 0xf5, 0x21, 0x00


	//----- nvinfo : EIATTR_SPARSE_MMA_MASK
	.align		4
.L_15:
        /*0048*/ 	.byte	0x03, 0x50
        /*004a*/ 	.short	0x0000


	//----- nvinfo : EIATTR_MAXREG_COUNT
	.align		4
        /*004c*/ 	.byte	0x03, 0x1b
        /*004e*/ 	.short	0x00ff


	//----- nvinfo : EIATTR_MERCURY_ISA_VERSION
	.align		4
        /*0050*/ 	.byte	0x03, 0x5f
        /*0052*/ 	.short	0x0101


	//----- nvinfo : EIATTR_VRC_CTA_INIT_COUNT
	.align		4
        /*0054*/ 	.byte	0x02, 0x4a
	.zero		1
	.zero		1


	//----- nvinfo : EIATTR_EXIT_INSTR_OFFSETS
	.align		4
        /*0058*/ 	.byte	0x04, 0x1c
        /*005a*/ 	.short	(.L_17 - .L_16)


	//   ....[0]....
.L_16:
        /*005c*/ 	.word	0x00001430


	//----- nvinfo : EIATTR_CBANK_PARAM_SIZE
	.align		4
.L_17:
        /*0060*/ 	.byte	0x03, 0x19
        /*0062*/ 	.short	0x0020


	//----- nvinfo : EIATTR_PARAM_CBANK
	.align		4
        /*0064*/ 	.byte	0x04, 0x0a
        /*0066*/ 	.short	(.L_19 - .L_18)
	.align		4
.L_18:
        /*0068*/ 	.word	index@(.nv.constant0._Z8mykernelPdPiS_S_)
        /*006c*/ 	.short	0x0380
        /*006e*/ 	.short	0x0020


	//----- nvinfo : EIATTR_SW_WAR
	.align		4
.L_19:
        /*0070*/ 	.byte	0x04, 0x36
        /*0072*/ 	.short	(.L_21 - .L_20)
.L_20:
        /*0074*/ 	.word	0x00000008
.L_21:


//--------------------- .nv.callgraph             --------------------------
	.section	.nv.callgraph,"",@"SHT_CUDA_CALLGRAPH"
	.align	4
	.sectionentsize	8
	.align		4
        /*0000*/ 	.word	0x00000000
	.align		4
        /*0004*/ 	.word	0xffffffff
	.align		4
        /*0008*/ 	.word	0x00000000
	.align		4
        /*000c*/ 	.word	0xfffffffe
	.align		4
        /*0010*/ 	.word	0x00000000
	.align		4
        /*0014*/ 	.word	0xfffffffd
	.align		4
        /*0018*/ 	.word	0x00000000
	.align		4
        /*001c*/ 	.word	0xfffffffc


//--------------------- .text._Z8mykernelPdPiS_S_ --------------------------
	.section	.text._Z8mykernelPdPiS_S_,"ax",@progbits
	.align	128
        .global         _Z8mykernelPdPiS_S_
        .type           _Z8mykernelPdPiS_S_,@function
        .size           _Z8mykernelPdPiS_S_,(.L_x_4 - _Z8mykernelPdPiS_S_)
        .other          _Z8mykernelPdPiS_S_,@"STO_CUDA_ENTRY STV_DEFAULT"
_Z8mykernelPdPiS_S_:
.text._Z8mykernelPdPiS_S_:
[----:B------:R-:W-:Y:S01]  /*0000*/  LDC R1, c[0x0][0x37c] ;  /* 0x0000df00ff017b82 */ /* 0x000fe20000000800 */
[----:B------:R-:W0:Y:S07]  /*0010*/  S2R R0, SR_TID.X ;  /* 0x0000000000007919 */ /* 0x000e2e0000002100 */
[----:B------:R-:W0:Y:S01]  /*0020*/  S2UR UR4, SR_CTAID.X ;  /* 0x00000000000479c3 */ /* 0x000e220000002500 */
[----:B------:R-:W1:Y:S01]  /*0030*/  LDCU.128 UR8, c[0x0][0x390] ;  /* 0x00007200ff0877ac */ /* 0x000e620008000c00 */
[----:B------:R-:W2:Y:S06]  /*0040*/  LDCU.64 UR12, c[0x0][0x358] ;  /* 0x00006b00ff0c77ac */ /* 0x000eac0008000a00 */
[----:B------:R-:W0:Y:S01]  /*0050*/  LDC R3, c[0x0][0x360] ;  /* 0x0000d800ff037b82 */ /* 0x000e220000000800 */
[----:B-1----:R-:W-:-:S04]  /*0060*/  UIADD3 UR6, UP0, UPT, UR8, 0x20000, URZ ;  /* 0x0002000008067890 */ /* 0x002fc8000ff1e0ff */
[----:B------:R-:W-:Y:S01]  /*0070*/  UIADD3.X UR7, UPT, UPT, URZ, UR9, URZ, UP0, !UPT ;  /* 0x00000009ff077290 */ /* 0x000fe200087fe4ff */
[----:B0-----:R-:W-:Y:S01]  /*0080*/  IMAD R0, R3, UR4, R0 ;  /* 0x0000000403007c24 */ /* 0x001fe2000f8e0200 */
[----:B------:R-:W-:-:S03]  /*0090*/  UIADD3 UR4, UP1, UPT, UR10, 0x20000, URZ ;  /* 0x000200000a047890 */ /* 0x000fc6000ff3e0ff */
[C---:B------:R-:W-:Y:S01]  /*00a0*/  IMAD.HI R2, R0.reuse, 0x51eb851f, RZ ;  /* 0x51eb851f00027827 */ /* 0x040fe200078e02ff */
[----:B------:R-:W-:Y:S01]  /*00b0*/  UIADD3.X UR5, UPT, UPT, URZ, UR11, URZ, UP1, !UPT ;  /* 0x0000000bff057290 */ /* 0x000fe20008ffe4ff */
[----:B------:R-:W-:Y:S02]  /*00c0*/  MOV R23, R0 ;  /* 0x0000000000177202 */ /* 0x000fe40000000f00 */
[----:B------:R-:W-:Y:S01]  /*00d0*/  IMAD.HI R4, R0, 0x5397829d, RZ ;  /* 0x5397829d00047827 */ /* 0x000fe200078e02ff */
[----:B------:R-:W-:-:S04]  /*00e0*/  SHF.R.U32.HI R3, RZ, 0x1f, R2 ;  /* 0x0000001fff037819 */ /* 0x000fc80000011602 */
[----:B------:R-:W-:Y:S02]  /*00f0*/  SHF.R.U32.HI R5, RZ, 0x1f, R4 ;  /* 0x0000001fff057819 */ /* 0x000fe40000011604 */
[----:B------:R-:W-:Y:S02]  /*0100*/  LEA.HI.SX32 R3, R2, R3, 0x1d ;  /* 0x0000000302037211 */ /* 0x000fe400078feaff */
[----:B------:R-:W-:Y:S02]  /*0110*/  LEA.HI.SX32 R5, R4, R5, 0x1c ;  /* 0x0000000504057211 */ /* 0x000fe400078fe2ff */
[----:B------:R-:W-:Y:S01]  /*0120*/  MOV R2, UR6 ;  /* 0x0000000600027c02 */ /* 0x000fe20008000f00 */
[--C-:B------:R-:W-:Y:S01]  /*0130*/  IMAD R6, R3, -0x19, R0.reuse ;  /* 0xffffffe703067824 */ /* 0x100fe200078e0200 */
[----:B------:R-:W-:Y:S01]  /*0140*/  MOV R3, UR7 ;  /* 0x0000000700037c02 */ /* 0x000fe20008000f00 */
[----:B------:R-:W-:Y:S01]  /*0150*/  IMAD R8, R5, -0x31, R0 ;  /* 0xffffffcf05087824 */ /* 0x000fe200078e0200 */
[----:B------:R-:W-:-:S02]  /*0160*/  MOV R5, UR5 ;  /* 0x0000000500057c02 */ /* 0x000fc40008000f00 */
[----:B------:R-:W-:Y:S01]  /*0170*/  MOV R4, UR4 ;  /* 0x0000000400047c02 */ /* 0x000fe20008000f00 */
[----:B------:R-:W0:Y:S01]  /*0180*/  I2F.F64 R6, R6 ;  /* 0x0000000600067312 */ /* 0x000e220000201c00 */
[----:B------:R-:W-:-:S07]  /*0190*/  UMOV UR4, URZ ;  /* 0x000000ff00047c82 */ /* 0x000fce0008000000 */
[----:B--2---:R-:W1:Y:S02]  /*01a0*/  I2F.F64 R8, R8 ;  /* 0x0000000800087312 */ /* 0x004e640000201c00 */
.L_x_0:
[C---:B--2---:R-:W-:Y:S01]  /*01b0*/  IMAD.WIDE R10, R23.reuse, 0x8, R2 ;  /* 0x00000008170a7825 */ /* 0x044fe200078e0202 */
[C---:B------:R-:W-:Y:S01]  /*01c0*/  IADD3 R17, PT, PT, R23.reuse, 0x8000, RZ ;  /* 0x0000800017117810 */ /* 0x040fe20007ffe0ff */
[----:B------:R-:W-:Y:S01]  /*01d0*/  UIADD3 UR4, UPT, UPT, UR4, 0x40, URZ ;  /* 0x0000004004047890 */ /* 0x000fe2000fffe0ff */
[C---:B------:R-:W-:Y:S01]  /*01e0*/  IADD3 R21, PT, PT, R23.reuse, 0x10000, RZ ;  /* 0x0001000017157810 */ /* 0x040fe20007ffe0ff */
[----:B------:R-:W-:Y:S01]  /*01f0*/  IMAD.WIDE R12, R23, 0x8, R4 ;  /* 0x00000008170c7825 */ /* 0x000fe200078e0204 */
[----:B0-----:R-:W-:Y:S01]  /*0200*/  STG.E.64 desc[UR12][R10.64+-0x20000], R6 ;  /* 0xfe0000060a007986 */ /* 0x001fe2000c101b0c */
[----:B------:R-:W-:Y:S02]  /*0210*/  UISETP.NE.AND UP0, UPT, UR4, 0x1000, UPT ;  /* 0x000010000400788c */ /* 0x000fe4000bf05270 */
[C---:B------:R-:W-:Y:S01]  /*0220*/  IMAD.WIDE R14, R17.reuse, 0x8, R2 ;  /* 0x00000008110e7825 */ /* 0x040fe200078e0202 */
[----:B-1----:R-:W-:Y:S03]  /*0230*/  STG.E.64 desc[UR12][R12.64+-0x20000], R8 ;  /* 0xfe0000080c007986 */ /* 0x002fe6000c101b0c */
[----:B------:R-:W-:Y:S01]  /*0240*/  IMAD.WIDE R16, R17, 0x8, R4 ;  /* 0x0000000811107825 */ /* 0x000fe200078e0204 */
[----:B------:R-:W-:Y:S03]  /*0250*/  STG.E.64 desc[UR12][R10.64+-0x1c000], R6 ;  /* 0xfe4000060a007986 */ /* 0x000fe6000c101b0c */
[C---:B------:R-:W-:Y:S01]  /*0260*/  IMAD.WIDE R18, R21.reuse, 0x8, R2 ;  /* 0x0000000815127825 */ /* 0x040fe200078e0202 */
[----:B------:R-:W-:Y:S03]  /*0270*/  STG.E.64 desc[UR12][R12.64+-0x1c000], R8 ;  /* 0xfe4000080c007986 */ /* 0x000fe6000c101b0c */
[----:B------:R-:W-:Y:S01]  /*0280*/  IMAD.WIDE R20, R21, 0x8, R4 ;  /* 0x0000000815147825 */ /* 0x000fe200078e0204 */
[----:B------:R-:W-:Y:S03]  /*0290*/  STG.E.64 desc[UR12][R10.64+-0x18000], R6 ;  /* 0xfe8000060a007986 */ /* 0x000fe6000c101b0c */
[C---:B------:R-:W-:Y:S01]  /*02a0*/  VIADD R25, R23.reuse, 0x18000 ;  /* 0x0001800017197836 */ /* 0x040fe20000000000 */
[----:B------:R-:W-:Y:S01]  /*02b0*/  STG.E.64 desc[UR12][R12.64+-0x18000], R8 ;  /* 0xfe8000080c007986 */ /* 0x000fe2000c101b0c */
[----:B------:R-:W-:-:S03]  /*02c0*/  IADD3 R23, PT, PT, R23, 0x20000, RZ ;  /* 0x0002000017177810 */ /* 0x000fc60007ffe0ff */
[----:B------:R-:W-:Y:S04]  /*02d0*/  STG.E.64 desc[UR12][R10.64+-0x14000], R6 ;  /* 0xfec000060a007986 */ /* 0x000fe8000c101b0c */
        /* <DEDUP_REMOVED lines=23> */
[----:B------:R0:W-:Y:S04]  /*0450*/  STG.E.64 desc[UR12][R10.64+0x1c000], R6 ;  /* 0x01c000060a007986 */ /* 0x0001e8000c101b0c */
[----:B------:R1:W-:Y:S04]  /*0460*/  STG.E.64 desc[UR12][R12.64+0x1c000], R8 ;  /* 0x01c000080c007986 */ /* 0x0003e8000c101b0c */
[----:B------:R2:W-:Y:S04]  /*0470*/  STG.E.64 desc[UR12][R14.64+-0x20000], R6 ;  /* 0xfe0000060e007986 */ /* 0x0005e8000c101b0c */
[----:B------:R2:W-:Y:S01]  /*0480*/  STG.E.64 desc[UR12][R16.64+-0x20000], R8 ;  /* 0xfe00000810007986 */ /* 0x0005e2000c101b0c */
[----:B0-----:R-:W-:-:S03]  /*0490*/  IMAD.WIDE R10, R25, 0x8, R2 ;  /* 0x00000008190a7825 */ /* 0x001fc600078e0202 */
[----:B------:R2:W-:Y:S01]  /*04a0*/  STG.E.64 desc[UR12][R14.64+-0x1c000], R6 ;  /* 0xfe4000060e007986 */ /* 0x0005e2000c101b0c */
[----:B-1----:R-:W-:-:S03]  /*04b0*/  IMAD.WIDE R12, R25, 0x8, R4 ;  /* 0x00000008190c7825 */ /* 0x002fc600078e0204 */
[----:B------:R2:W-:Y:S04]  /*04c0*/  STG.E.64 desc[UR12][R16.64+-0x1c000], R8 ;  /* 0xfe40000810007986 */ /* 0x0005e8000c101b0c */
        /* <DEDUP_REMOVED lines=91> */
[----:B------:R2:W-:Y:S01]  /*0a80*/  STG.E.64 desc[UR12][R12.64+0x1c000], R8 ;  /* 0x01c000080c007986 */ /* 0x0005e2000c101b0c */
[----:B------:R-:W-:Y:S05]  /*0a90*/  BRA.U UP0, `(.L_x_0) ;  /* 0xfffffff500c47547 */ /* 0x000fea000b83ffff */
[----:B------:R-:W0:Y:S01]  /*0aa0*/  LDCU.64 UR4, c[0x0][0x388] ;  /* 0x00007100ff0477ac */ /* 0x000e220008000a00 */
[----:B--2---:R-:W-:Y:S01]  /*0ab0*/  MOV R15, R0 ;  /* 0x00000000000f7202 */ /* 0x004fe20000000f00 */
[----:B------:R-:W-:-:S04]  /*0ac0*/  UIADD3 UR6, UP0, UPT, UR8, 0x8000, URZ ;  /* 0x0000800008067890 */ /* 0x000fc8000ff1e0ff */
[----:B------:R-:W-:Y:S02]  /*0ad0*/  UIADD3.X UR7, UPT, UPT, URZ, UR9, URZ, UP0, !UPT ;  /* 0x00000009ff077290 */ /* 0x000fe400087fe4ff */
[----:B0-----:R-:W-:-:S04]  /*0ae0*/  UIADD3 UR4, UP1, UPT, UR4, 0x8, URZ ;  /* 0x0000000804047890 */ /* 0x001fc8000ff3e0ff */
[----:B------:R-:W-:Y:S02]  /*0af0*/  UIADD3.X UR5, UPT, UPT, URZ, UR5, URZ, UP1, !UPT ;  /* 0x00000005ff057290 */ /* 0x000fe40008ffe4ff */
[----:B------:R-:W-:Y:S01]  /*0b00*/  MOV R6, UR4 ;  /* 0x0000000400067c02 */ /* 0x000fe20008000f00 */
[----:B------:R-:W-:-:S03]  /*0b10*/  UMOV UR4, URZ ;  /* 0x000000ff00047c82 */ /* 0x000fc60008000000 */
[----:B------:R-:W-:-:S07]  /*0b20*/  MOV R7, UR5 ;  /* 0x0000000500077c02 */ /* 0x000fce0008000f00 */
.L_x_1:
[----:B------:R-:W2:Y:S01]  /*0b30*/  LDG.E R11, desc[UR12][R6.64+-0x8] ;  /* 0xfffff80c060b7981 */ /* 0x000ea2000c1e1900 */
[----:B0-----:R-:W0:Y:S08]  /*0b40*/  LDC.64 R8, c[0x0][0x398] ;  /* 0x0000e600ff087b82 */ /* 0x001e300000000a00 */
[----:B------:R-:W1:Y:S01]  /*0b50*/  LDC.64 R12, c[0x0][0x390] ;  /* 0x0000e400ff0c7b82 */ /* 0x000e620000000a00 */
[----:B--2---:R-:W-:Y:S01]  /*0b60*/  LEA R19, R11, R0, 0xb ;  /* 0x000000000b137211 */ /* 0x004fe200078e58ff */
[----:B0-----:R-:W-:-:S04]  /*0b70*/  IMAD.WIDE R10, R15, 0x8, R8 ;  /* 0x000000080f0a7825 */ /* 0x001fc800078e0208 */
[----:B-1----:R-:W-:Y:S01]  /*0b80*/  IMAD.WIDE R18, R19, 0x8, R12 ;  /* 0x0000000813127825 */ /* 0x002fe200078e020c */
[----:B------:R-:W2:Y:S04]  /*0b90*/  LDG.E.64 R16, desc[UR12][R10.64] ;  /* 0x0000000c0a107981 */ /* 0x000ea8000c1e1b00 */
[----:B------:R-:W2:Y:S02]  /*0ba0*/  LDG.E.64 R20, desc[UR12][R18.64] ;  /* 0x0000000c12147981 */ /* 0x000ea4000c1e1b00 */
[----:B--2---:R-:W-:-:S07]  /*0bb0*/  DADD R20, R16, R20 ;  /* 0x0000000010147229 */ /* 0x004fce0000000014 */
[----:B------:R0:W-:Y:S04]  /*0bc0*/  STG.E.64 desc[UR12][R18.64], R20 ;  /* 0x0000001412007986 */ /* 0x0001e8000c101b0c */
[----:B------:R-:W2:Y:S01]  /*0bd0*/  LDG.E R23, desc[UR12][R6.64+-0x8] ;  /* 0xfffff80c06177981 */ /* 0x000ea2000c1e1900 */
[----:B------:R-:W-:Y:S01]  /*0be0*/  MOV R17, UR7 ;  /* 0x0000000700117c02 */ /* 0x000fe20008000f00 */
[----:B------:R-:W-:-:S04]  /*0bf0*/  IMAD.U32 R16, RZ, RZ, UR6 ;  /* 0x00000006ff107e24 */ /* 0x000fc8000f8e00ff */
[----:B------:R-:W-:Y:S01]  /*0c00*/  IMAD.WIDE R16, R15, 0x8, R16 ;  /* 0x000000080f107825 */ /* 0x000fe200078e0210 */
[----:B--2---:R-:W-:-:S05]  /*0c10*/  LEA R23, R23, R0, 0xb ;  /* 0x0000000017177211 */ /* 0x004fca00078e58ff */
[----:B------:R-:W-:Y:S02]  /*0c20*/  IMAD.WIDE R24, R23, 0x8, R8 ;  /* 0x0000000817187825 */ /* 0x000fe400078e0208 */
[----:B------:R-:W2:Y:S04]  /*0c30*/  LDG.E.64 R22, desc[UR12][R16.64+-0x8000] ;  /* 0xff80000c10167981 */ /* 0x000ea8000c1e1b00 */
[----:B------:R-:W2:Y:S02]  /*0c40*/  LDG.E.64 R26, desc[UR12][R24.64] ;  /* 0x0000000c181a7981 */ /* 0x000ea4000c1e1b00 */
[----:B--2---:R-:W-:-:S07]  /*0c50*/  DADD R22, R22, R26 ;  /* 0x0000000016167229 */ /* 0x004fce000000001a */
[----:B------:R1:W-:Y:S04]  /*0c60*/  STG.E.64 desc[UR12][R24.64], R22 ;  /* 0x0000001618007986 */ /* 0x0003e8000c101b0c */
[----:B0-----:R-:W2:Y:S02]  /*0c70*/  LDG.E R19, desc[UR12][R6.64+-0x4] ;  /* 0xfffffc0c06137981 */ /* 0x001ea4000c1e1900 */
[----:B--2---:R-:W-:-:S05]  /*0c80*/  LEA R19, R19, R0, 0xb ;  /* 0x0000000013137211 */ /* 0x004fca00078e58ff */
[----:B------:R-:W-:Y:S02]  /*0c90*/  IMAD.WIDE R20, R19, 0x8, R12 ;  /* 0x0000000813147825 */ /* 0x000fe400078e020c */
[----:B------:R-:W2:Y:S04]  /*0ca0*/  LDG.E.64 R18, desc[UR12][R10.64+0x4000] ;  /* 0x0040000c0a127981 */ /* 0x000ea8000c1e1b00 */
[----:B------:R-:W2:Y:S02]  /*0cb0*/  LDG.E.64 R26, desc[UR12][R20.64] ;  /* 0x0000000c141a7981 */ /* 0x000ea4000c1e1b00 */
[----:B--2---:R-:W-:-:S07]  /*0cc0*/  DADD R18, R18, R26 ;  /* 0x0000000012127229 */ /* 0x004fce000000001a */
[----:B------:R0:W-:Y:S04]  /*0cd0*/  STG.E.64 desc[UR12][R20.64], R18 ;  /* 0x0000001214007986 */ /* 0x0001e8000c101b0c */
[----:B------:R-:W2:Y:S04]  /*0ce0*/  LDG.E R27, desc[UR12][R6.64+-0x4] ;  /* 0xfffffc0c061b7981 */ /* 0x000ea8000c1e1900 */
[----:B-1----:R-:W3:Y:S01]  /*0cf0*/  LDG.E.64 R22, desc[UR12][R16.64+-0x4000] ;  /* 0xffc0000c10167981 */ /* 0x002ee2000c1e1b00 */
[----:B--2---:R-:W-:-:S05]  /*0d00*/  LEA R27, R27, R0, 0xb ;  /* 0x000000001b1b7211 */ /* 0x004fca00078e58ff */
[----:B------:R-:W-:-:S05]  /*0d10*/  IMAD.WIDE R26, R27, 0x8, R8 ;  /* 0x000000081b1a7825 */ /* 0x000fca00078e0208 */
[----:B------:R-:W3:Y:S02]  /*0d20*/  LDG.E.64 R24, desc[UR12][R26.64] ;  /* 0x0000000c1a187981 */ /* 0x000ee4000c1e1b00 */
[----:B---3--:R-:W-:-:S07]  /*0d30*/  DADD R22, R22, R24 ;  /* 0x0000000016167229 */ /* 0x008fce0000000018 */
[----:B------:R1:W-:Y:S04]  /*0d40*/  STG.E.64 desc[UR12][R26.64], R22 ;  /* 0x000000161a007986 */ /* 0x0003e8000c101b0c */
[----:B------:R-:W2:Y:S04]  /*0d50*/  LDG.E R25, desc[UR12][R6.64] ;  /* 0x0000000c06197981 */ /* 0x000ea8000c1e1900 */
[----:B0-----:R-:W3:Y:S01]  /*0d60*/  LDG.E.64 R18, desc[UR12][R10.64+0x8000] ;  /* 0x0080000c0a127981 */ /* 0x001ee2000c1e1b00 */
[----:B--2---:R-:W-:-:S05]  /*0d70*/  LEA R25, R25, R0, 0xb ;  /* 0x0000000019197211 */ /* 0x004fca00078e58ff */
[----:B------:R-:W-:-:S05]  /*0d80*/  IMAD.WIDE R24, R25, 0x8, R12 ;  /* 0x0000000819187825 */ /* 0x000fca00078e020c */
[----:B------:R-:W3:Y:S02]  /*0d90*/  LDG.E.64 R20, desc[UR12][R24.64] ;  /* 0x0000000c18147981 */ /* 0x000ee4000c1e1b00 */
[----:B---3--:R-:W-:-:S07]  /*0da0*/  DADD R18, R18, R20 ;  /* 0x0000000012127229 */ /* 0x008fce0000000014 */
[----:B------:R0:W-:Y:S04]  /*0db0*/  STG.E.64 desc[UR12][R24.64], R18 ;  /* 0x0000001218007986 */ /* 0x0001e8000c101b0c */
[----:B------:R-:W2:Y:S02]  /*0dc0*/  LDG.E R21, desc[UR12][R6.64] ;  /* 0x0000000c06157981 */ /* 0x000ea4000c1e1900 */
[----:B--2---:R-:W-:-:S04]  /*0dd0*/  IMAD R21, R21, 0x800, R0 ;  /* 0x0000080015157824 */ /* 0x004fc800078e0200 */
[----:B------:R-:W-:Y:S02]  /*0de0*/  IMAD.WIDE R28, R21, 0x8, R8 ;  /* 0x00000008151c7825 */ /* 0x000fe400078e0208 */
[----:B------:R-:W2:Y:S04]  /*0df0*/  LDG.E.64 R20, desc[UR12][R16.64] ;  /* 0x0000000c10147981 */ /* 0x000ea8000c1e1b00 */
[----:B-1----:R-:W2:Y:S02]  /*0e00*/  LDG.E.64 R22, desc[UR12][R28.64] ;  /* 0x0000000c1c167981 */ /* 0x002ea4000c1e1b00 */
[----:B--2---:R-:W-:-:S07]  /*0e10*/  DADD R20, R20, R22 ;  /* 0x0000000014147229 */ /* 0x004fce0000000016 */
[----:B------:R1:W-:Y:S04]  /*0e20*/  STG.E.64 desc[UR12][R28.64], R20 ;  /* 0x000000141c007986 */ /* 0x0003e8000c101b0c */
[----:B------:R-:W2:Y:S04]  /*0e30*/  LDG.E R23, desc[UR12][R6.64+0x4] ;  /* 0x0000040c06177981 */ /* 0x000ea8000c1e1900 */
[----:B------:R-:W3:Y:S01]  /*0e40*/  LDG.E.64 R10, desc[UR12][R10.64+0xc000] ;  /* 0x00c0000c0a0a7981 */ /* 0x000ee2000c1e1b00 */
[----:B--2---:R-:W-:-:S05]  /*0e50*/  LEA R23, R23, R0, 0xb ;  /* 0x0000000017177211 */ /* 0x004fca00078e58ff */
[----:B------:R-:W-:-:S05]  /*0e60*/  IMAD.WIDE R12, R23, 0x8, R12 ;  /* 0x00000008170c7825 */ /* 0x000fca00078e020c */
[----:B0-----:R-:W3:Y:S02]  /*0e70*/  LDG.E.64 R18, desc[UR12][R12.64] ;  /* 0x0000000c0c127981 */ /* 0x001ee4000c1e1b00 */
[----:B---3--:R-:W-:-:S07]  /*0e80*/  DADD R18, R10, R18 ;  /* 0x000000000a127229 */ /* 0x008fce0000000012 */
[----:B------:R0:W-:Y:S04]  /*0e90*/  STG.E.64 desc[UR12][R12.64], R18 ;  /* 0x000000120c007986 */ /* 0x0001e8000c101b0c */
[----:B------:R-:W2:Y:S04]  /*0ea0*/  LDG.E R23, desc[UR12][R6.64+0x4] ;  /* 0x0000040c06177981 */ /* 0x000ea8000c1e1900 */
[----:B------:R-:W3:Y:S01]  /*0eb0*/  LDG.E.64 R16, desc[UR12][R16.64+0x4000] ;  /* 0x0040000c10107981 */ /* 0x000ee2000c1e1b00 */
[----:B--2---:R-:W-:-:S05]  /*0ec0*/  LEA R23, R23, R0, 0xb ;  /* 0x0000000017177211 */ /* 0x004fca00078e58ff */
[----:B------:R-:W-:-:S05]  /*0ed0*/  IMAD.WIDE R8, R23, 0x8, R8 ;  /* 0x0000000817087825 */ /* 0x000fca00078e0208 */
[----:B-1----:R-:W3:Y:S01]  /*0ee0*/  LDG.E.64 R20, desc[UR12][R8.64] ;  /* 0x0000000c08147981 */ /* 0x002ee2000c1e1b00 */
[----:B------:R-:W-:-:S04]  /*0ef0*/  UIADD3 UR4, UPT, UPT, UR4, 0x4, URZ ;  /* 0x0000000404047890 */ /* 0x000fc8000fffe0ff */
[----:B------:R-:W-:Y:S01]  /*0f00*/  UISETP.NE.AND UP0, UPT, UR4, 0x1000, UPT ;  /* 0x000010000400788c */ /* 0x000fe2000bf05270 */
[----:B------:R-:W-:Y:S02]  /*0f10*/  IADD3 R6, P0, PT, R6, 0x10, RZ ;  /* 0x0000001006067810 */ /* 0x000fe40007f1e0ff */
[----:B------:R-:W-:Y:S02]  /*0f20*/  IADD3 R15, PT, PT, R15, 0x2000, RZ ;  /* 0x000020000f0f7810 */ /* 0x000fe40007ffe0ff */
[----:B------:R-:W-:Y:S01]  /*0f30*/  IADD3.X R7, PT, PT, RZ, R7, RZ, P0, !PT ;  /* 0x00000007ff077210 */ /* 0x000fe200007fe4ff */
[----:B---3--:R-:W-:-:S07]  /*0f40*/  DADD R20, R16, R20 ;  /* 0x0000000010147229 */ /* 0x008fce0000000014 */
[----:B------:R0:W-:Y:S01]  /*0f50*/  STG.E.64 desc[UR12][R8.64], R20 ;  /* 0x0000001408007986 */ /* 0x0001e2000c101b0c */
[----:B------:R-:W-:Y:S05]  /*0f60*/  BRA.U UP0, `(.L_x_1) ;  /* 0xfffffff900f07547 */ /* 0x000fea000b83ffff */
[----:B0-----:R-:W-:Y:S02]  /*0f70*/  MOV R19, R0 ;  /* 0x0000000000137202 */ /* 0x001fe40000000f00 */
[----:B------:R-:W-:Y:S01]  /*0f80*/  CS2R R20, SRZ ;  /* 0x0000000000147805 */ /* 0x000fe2000001ff00 */
[----:B------:R-:W-:-:S06]  /*0f90*/  UMOV UR4, URZ ;  /* 0x000000ff00047c82 */ /* 0x000fcc0008000000 */
.L_x_2:
[----:B------:R-:W-:-:S04]  /*0fa0*/  IMAD.WIDE R8, R19, 0x8, R2 ;  /* 0x0000000813087825 */ /* 0x000fc800078e0202 */
[----:B------:R-:W-:Y:S01]  /*0fb0*/  IMAD.WIDE R10, R19, 0x8, R4 ;  /* 0x00000008130a7825 */ /* 0x000fe200078e0204 */
[----:B------:R-:W2:Y:S04]  /*0fc0*/  LDG.E.64 R6, desc[UR12][R8.64+-0x20000] ;  /* 0xfe00000c08067981 */ /* 0x000ea8000c1e1b00 */
[----:B------:R-:W2:Y:S04]  /*0fd0*/  LDG.E.64 R12, desc[UR12][R10.64+-0x20000] ;  /* 0xfe00000c0a0c7981 */ /* 0x000ea8000c1e1b00 */
[----:B------:R-:W3:Y:S04]  /*0fe0*/  LDG.E.64 R22, desc[UR12][R8.64+-0x1c000] ;  /* 0xfe40000c08167981 */ /* 0x000ee8000c1e1b00 */
[----:B------:R-:W3:Y:S04]  /*0ff0*/  LDG.E.64 R24, desc[UR12][R10.64+-0x1c000] ;  /* 0xfe40000c0a187981 */ /* 0x000ee8000c1e1b00 */
[----:B------:R-:W4:Y:S04]  /*1000*/  LDG.E.64 R14, desc[UR12][R8.64+-0x18000] ;  /* 0xfe80000c080e7981 */ /* 0x000f28000c1e1b00 */
[----:B------:R-:W4:Y:S04]  /*1010*/  LDG.E.64 R16, desc[UR12][R10.64+-0x18000] ;  /* 0xfe80000c0a107981 */ /* 0x000f28000c1e1b00 */
[----:B------:R-:W5:Y:S01]  /*1020*/  LDG.E.64 R28, desc[UR12][R8.64+0x1c000] ;  /* 0x01c0000c081c7981 */ /* 0x000f62000c1e1b00 */
[----:B--2---:R-:W-:-:S03]  /*1030*/  DADD R26, R6, R12 ;  /* 0x00000000061a7229 */ /* 0x004fc6000000000c */
[----:B------:R-:W2:Y:S04]  /*1040*/  LDG.E.64 R6, desc[UR12][R8.64+-0x14000] ;  /* 0xfec0000c08067981 */ /* 0x000ea8000c1e1b00 */
[----:B------:R-:W2:Y:S01]  /*1050*/  LDG.E.64 R12, desc[UR12][R10.64+-0x14000] ;  /* 0xfec0000c0a0c7981 */ /* 0x000ea2000c1e1b00 */
[----:B------:R-:W-:Y:S02]  /*1060*/  DADD R20, R26, R20 ;  /* 0x000000001a147229 */ /* 0x000fe40000000014 */
[----:B---3--:R-:W-:Y:S01]  /*1070*/  DADD R26, R22, R24 ;  /* 0x00000000161a7229 */ /* 0x008fe20000000018 */
[----:B------:R-:W3:Y:S04]  /*1080*/  LDG.E.64 R22, desc[UR12][R8.64+-0x10000] ;  /* 0xff00000c08167981 */ /* 0x000ee8000c1e1b00 */
[----:B------:R-:W3:Y:S03]  /*1090*/  LDG.E.64 R24, desc[UR12][R10.64+-0x10000] ;  /* 0xff00000c0a187981 */ /* 0x000ee6000c1e1b00 */
[----:B------:R-:W-:-:S02]  /*10a0*/  DADD R20, R20, R26 ;  /* 0x0000000014147229 */ /* 0x000fc4000000001a */
[----:B----4-:R-:W-:Y:S01]  /*10b0*/  DADD R26, R14, R16 ;  /* 0x000000000e1a7229 */ /* 0x010fe20000000010 */
[----:B------:R-:W4:Y:S04]  /*10c0*/  LDG.E.64 R14, desc[UR12][R8.64+-0xc000] ;  /* 0xff40000c080e7981 */ /* 0x000f28000c1e1b00 */
[----:B------:R-:W4:Y:S03]  /*10d0*/  LDG.E.64 R16, desc[UR12][R10.64+-0xc000] ;  /* 0xff40000c0a107981 */ /* 0x000f26000c1e1b00 */
[----:B------:R-:W-:Y:S02]  /*10e0*/  DADD R20, R20, R26 ;  /* 0x0000000014147229 */ /* 0x000fe4000000001a */
[----:B--2---:R-:W-:Y:S01]  /*10f0*/  DADD R26, R6, R12 ;  /* 0x00000000061a7229 */ /* 0x004fe2000000000c */
[----:B------:R-:W2:Y:S04]  /*1100*/  LDG.E.64 R6, desc[UR12][R8.64+-0x8000] ;  /* 0xff80000c08067981 */ /* 0x000ea8000c1e1b00 */
[----:B------:R-:W2:Y:S03]  /*1110*/  LDG.E.64 R12, desc[UR12][R10.64+-0x8000] ;  /* 0xff80000c0a0c7981 */ /* 0x000ea6000c1e1b00 */
[----:B------:R-:W-:-:S02]  /*1120*/  DADD R20, R20, R26 ;  /* 0x0000000014147229 */ /* 0x000fc4000000001a */
[----:B---3--:R-:W-:Y:S01]  /*1130*/  DADD R26, R22, R24 ;  /* 0x00000000161a7229 */ /* 0x008fe20000000018 */
[----:B------:R-:W3:Y:S04]  /*1140*/  LDG.E.64 R22, desc[UR12][R8.64+-0x4000] ;  /* 0xffc0000c08167981 */ /* 0x000ee8000c1e1b00 */
[----:B------:R-:W3:Y:S03]  /*1150*/  LDG.E.64 R24, desc[UR12][R10.64+-0x4000] ;  /* 0xffc0000c0a187981 */ /* 0x000ee6000c1e1b00 */
[----:B------:R-:W-:Y:S02]  /*1160*/  DADD R20, R20, R26 ;  /* 0x0000000014147229 */ /* 0x000fe4000000001a */
[----:B----4-:R-:W-:Y:S01]  /*1170*/  DADD R26, R14, R16 ;  /* 0x000000000e1a7229 */ /* 0x010fe20000000010 */
[----:B------:R-:W4:Y:S04]  /*1180*/  LDG.E.64 R16, desc[UR12][R8.64] ;  /* 0x0000000c08107981 */ /* 0x000f28000c1e1b00 */
[----:B------:R-:W4:Y:S03]  /*1190*/  LDG.E.64 R14, desc[UR12][R10.64] ;  /* 0x0000000c0a0e7981 */ /* 0x000f26000c1e1b00 */
[----:B------:R-:W-:-:S02]  /*11a0*/  DADD R20, R20, R26 ;  /* 0x0000000014147229 */ /* 0x000fc4000000001a */
[----:B--2---:R-:W-:Y:S01]  /*11b0*/  DADD R26, R6, R12 ;  /* 0x00000000061a7229 */ /* 0x004fe2000000000c */
[----:B------:R-:W2:Y:S04]  /*11c0*/  LDG.E.64 R12, desc[UR12][R8.64+0x4000] ;  /* 0x0040000c080c7981 */ /* 0x000ea8000c1e1b00 */
[----:B------:R-:W2:Y:S03]  /*11d0*/  LDG.E.64 R6, desc[UR12][R10.64+0x4000] ;  /* 0x0040000c0a067981 */ /* 0x000ea6000c1e1b00 */
        /* <DEDUP_REMOVED lines=19> */
[----:B------:R-:W4:Y:S04]  /*1310*/  LDG.E.64 R16, desc[UR12][R10.64+0x18000] ;  /* 0x0180000c0a107981 */ /* 0x000f28000c1e1b00 */
[----:B------:R-:W5:Y:S01]  /*1320*/  LDG.E.64 R10, desc[UR12][R10.64+0x1c000] ;  /* 0x01c0000c0a0a7981 */ /* 0x000f62000c1e1b00 */
[----:B------:R-:W-:Y:S01]  /*1330*/  DADD R14, R20, R14 ;  /* 0x00000000140e7229 */ /* 0x000fe2000000000e */
[----:B------:R-:W-:-:S04]  /*1340*/  UIADD3 UR4, UPT, UPT, UR4, 0x10, URZ ;  /* 0x0000001004047890 */ /* 0x000fc8000fffe0ff */
[----:B------:R-:W-:Y:S01]  /*1350*/  UISETP.NE.AND UP0, UPT, UR4, 0x1000, UPT ;  /* 0x000010000400788c */ /* 0x000fe2000bf05270 */
[----:B------:R-:W-:Y:S01]  /*1360*/  IADD3 R19, PT, PT, R19, 0x8000, RZ ;  /* 0x0000800013137810 */ /* 0x000fe20007ffe0ff */
[----:B--2---:R-:W-:-:S08]  /*1370*/  DADD R6, R6, R12 ;  /* 0x0000000006067229 */ /* 0x004fd0000000000c */
[----:B------:R-:W-:Y:S02]  /*1380*/  DADD R6, R14, R6 ;  /* 0x000000000e067229 */ /* 0x000fe40000000006 */
[----:B---3--:R-:W-:-:S08]  /*1390*/  DADD R22, R24, R22 ;  /* 0x0000000018167229 */ /* 0x008fd00000000016 */
[----:B------:R-:W-:Y:S02]  /*13a0*/  DADD R6, R6, R22 ;  /* 0x0000000006067229 */ /* 0x000fe40000000016 */
[----:B----4-:R-:W-:-:S08]  /*13b0*/  DADD R16, R26, R16 ;  /* 0x000000001a107229 */ /* 0x010fd00000000010 */
[----:B------:R-:W-:Y:S02]  /*13c0*/  DADD R6, R6, R16 ;  /* 0x0000000006067229 */ /* 0x000fe40000000010 */
[----:B-----5:R-:W-:-:S08]  /*13d0*/  DADD R28, R28, R10 ;  /* 0x000000001c1c7229 */ /* 0x020fd0000000000a */
[----:B------:R-:W-:Y:S01]  /*13e0*/  DADD R20, R6, R28 ;  /* 0x0000000006147229 */ /* 0x000fe2000000001c */
[----:B------:R-:W-:Y:S10]  /*13f0*/  BRA.U UP0, `(.L_x_2) ;  /* 0xfffffff900e87547 */ /* 0x000ff4000b83ffff */
[----:B------:R-:W0:Y:S02]  /*1400*/  LDC.64 R2, c[0x0][0x380] ;  /* 0x0000e000ff027b82 */ /* 0x000e240000000a00 */
[----:B0-----:R-:W-:-:S05]  /*1410*/  IMAD.WIDE R2, R0, 0x8, R2 ;  /* 0x0000000800027825 */ /* 0x001fca00078e0202 */
[----:B------:R-:W-:Y:S01]  /*1420*/  STG.E.64 desc[UR12][R2.64], R20 ;  /* 0x0000001402007986 */ /* 0x000fe2000c101b0c */
[----:B------:R-:W-:Y:S05]  /*1430*/  EXIT ;  /* 0x000000000000794d */ /* 0x000fea0003800000 */
.L_x_3:
[----:B------:R-:W-:-:S00]  /*1440*/  BRA `(.L_x_3) ;  /* 0xfffffffc00fc7947 */ /* 0x000fc0000383ffff */
[----:B------:R-:W-:-:S00]  /*1450*/  NOP ;  /* 0x0000000000007918 */ /* 0x000fc00000000000 */
        /* <DEDUP_REMOVED lines=10> */
.L_x_4:


//--------------------- .nv.shared.reserved.0     --------------------------
	.section	.nv.shared.reserved.0,"aw",@nobits
	.weak		__nv_reservedSMEM_offset_0_alias
	.size		__nv_reservedSMEM_offset_0_alias, 0, 64
	.other		__nv_reservedSMEM_offset_0_alias,@"STO_CUDA_RESERVED_SHARED STV_DEFAULT"
__nv_reservedSMEM_offset_0_alias:
	.zero		0
	.zero		64


//--------------------- .nv.constant0._Z8mykernelPdPiS_S_ --------------------------
	.section	.nv.constant0._Z8mykernelPdPiS_S_,"a",@progbits
	.sectionflags	@""
	.align	4
.nv.constant0._Z8mykernelPdPiS_S_:
	.zero		928


//--------------------- SYMBOLS --------------------------

	.type		.nv.reservedSmem.offset0,@object
	.size		.nv.reservedSmem.offset0,0x4
